//
// Generated by NVIDIA NVVM Compiler
//
// Compiler Build ID: CL-36424714
// Cuda compilation tools, release 13.0, V13.0.88
// Based on NVVM 20.0.0
//

.version 9.0
.target sm_100
.address_size 64

	// .globl	_Z28log_cuda_kernel_float_kernelPfPKfm

.visible .entry _Z28log_cuda_kernel_float_kernelPfPKfm(
	.param .u64 .ptr .align 1 _Z28log_cuda_kernel_float_kernelPfPKfm_param_0,
	.param .u64 .ptr .align 1 _Z28log_cuda_kernel_float_kernelPfPKfm_param_1,
	.param .u64 _Z28log_cuda_kernel_float_kernelPfPKfm_param_2
)
{
	.reg .pred 	%p<5>;
	.reg .b32 	%r<9>;
	.reg .b32 	%f<23>;
	.reg .b64 	%rd<10>;

	ld.param.u64 	%rd2, [_Z28log_cuda_kernel_float_kernelPfPKfm_param_0];
	ld.param.u64 	%rd3, [_Z28log_cuda_kernel_float_kernelPfPKfm_param_1];
	ld.param.u64 	%rd4, [_Z28log_cuda_kernel_float_kernelPfPKfm_param_2];
	mov.u32 	%r1, %ctaid.x;
	mov.u32 	%r2, %ntid.x;
	mov.u32 	%r3, %tid.x;
	mad.lo.s32 	%r4, %r1, %r2, %r3;
	cvt.u64.u32 	%rd1, %r4;
	setp.le.u64 	%p1, %rd4, %rd1;
	@%p1 bra 	$L__BB0_2;
	cvta.to.global.u64 	%rd5, %rd3;
	cvta.to.global.u64 	%rd6, %rd2;
	shl.b64 	%rd7, %rd1, 2;
	add.s64 	%rd8, %rd5, %rd7;
	ld.global.f32 	%f1, [%rd8];
	setp.lt.f32 	%p2, %f1, 0f00800000;
	mul.f32 	%f2, %f1, 0f4B000000;
	selp.f32 	%f3, %f2, %f1, %p2;
	selp.f32 	%f4, 0fC1B80000, 0f00000000, %p2;
	mov.b32 	%r5, %f3;
	add.s32 	%r6, %r5, -1059760811;
	and.b32  	%r7, %r6, -8388608;
	sub.s32 	%r8, %r5, %r7;
	mov.b32 	%f5, %r8;
	cvt.rn.f32.s32 	%f6, %r7;
	fma.rn.f32 	%f7, %f6, 0f34000000, %f4;
	add.f32 	%f8, %f5, 0fBF800000;
	fma.rn.f32 	%f9, %f8, 0fBE055027, 0f3E1039F6;
	fma.rn.f32 	%f10, %f9, %f8, 0fBDF8CDCC;
	fma.rn.f32 	%f11, %f10, %f8, 0f3E0F2955;
	fma.rn.f32 	%f12, %f11, %f8, 0fBE2AD8B9;
	fma.rn.f32 	%f13, %f12, %f8, 0f3E4CED0B;
	fma.rn.f32 	%f14, %f13, %f8, 0fBE7FFF22;
	fma.rn.f32 	%f15, %f14, %f8, 0f3EAAAA78;
	fma.rn.f32 	%f16, %f15, %f8, 0fBF000000;
	mul.f32 	%f17, %f8, %f16;
	fma.rn.f32 	%f18, %f17, %f8, %f8;
	fma.rn.f32 	%f19, %f7, 0f3F317218, %f18;
	setp.gt.u32 	%p3, %r5, 2139095039;
	fma.rn.f32 	%f20, %f3, 0f7F800000, 0f7F800000;
	selp.f32 	%f21, %f20, %f19, %p3;
	setp.eq.f32 	%p4, %f3, 0f00000000;
	selp.f32 	%f22, 0fFF800000, %f21, %p4;
	add.s64 	%rd9, %rd6, %rd7;
	st.global.f32 	[%rd9], %f22;
$L__BB0_2:
	ret;

}


// ===== COMPILED SASS (sm_100) =====

	.target	sm_100

	.elftype	@"ET_EXEC"


//--------------------- .note.nv.tkinfo           --------------------------
	.section	.note.nv.tkinfo,"",@"SHT_NOTE"
	.sectionflags	@"SHF_NOTE_NV_TKINFO"
	.tkinfo
        /*0018*/ 	.word	0x00000002
        /*0030*/ 	.string	""
        /*0030*/ 	.string	"ptxas"
        /*0030*/ 	.string	"Cuda compilation tools, release 13.0, V13.0.88"
        /*0030*/ 	.string	"Build cuda_13.0.r13.0/compiler.36424714_0"
        /*0030*/ 	.string	"-arch sm_100 -m 64 "



//--------------------- .note.nv.cuinfo           --------------------------
	.section	.note.nv.cuinfo,"",@"SHT_NOTE"
	.sectionflags	@"SHF_NOTE_NV_CUINFO"
        /*0018*/ 	.short	0x0002
        /*001a*/ 	.short	0x0064
        /*001c*/ 	.short	0x0082
	.zero		2


//--------------------- .nv.info                  --------------------------
	.section	.nv.info,"",@"SHT_CUDA_INFO"
	.align	4


	//----- nvinfo : EIATTR_REGCOUNT
	.align		4
        /*0000*/ 	.byte	0x04, 0x2f
        /*0002*/ 	.short	(.L_1 - .L_0)
	.align		4
.L_0:
        /*0004*/ 	.word	index@(_Z28log_cuda_kernel_float_kernelPfPKfm)
        /*0008*/ 	.word	0x0000000b


	//----- nvinfo : EIATTR_FRAME_SIZE
	.align		4
.L_1:
        /*000c*/ 	.byte	0x04, 0x11
        /*000e*/ 	.short	(.L_3 - .L_2)
	.align		4
.L_2:
        /*0010*/ 	.word	index@(_Z28log_cuda_kernel_float_kernelPfPKfm)
        /*0014*/ 	.word	0x00000000


	//----- nvinfo : EIATTR_MIN_STACK_SIZE
	.align		4
.L_3:
        /*0018*/ 	.byte	0x04, 0x12
        /*001a*/ 	.short	(.L_5 - .L_4)
	.align		4
.L_4:
        /*001c*/ 	.word	index@(_Z28log_cuda_kernel_float_kernelPfPKfm)
        /*0020*/ 	.word	0x00000000
.L_5:


//--------------------- .nv.compat                --------------------------
	.section	.nv.compat,"",@"SHT_CUDA_COMPAT_INFO"
	.align	4
        /*0000*/ 	.byte	0x02, 0x09, 0x00, 0x00, 0x02, 0x02, 0x01, 0x00, 0x02, 0x05, 0x05, 0x00, 0x03, 0x07, 0x01, 0x01
        /*0010*/ 	.byte	0x02, 0x03, 0x00, 0x00, 0x02, 0x06, 0x01, 0x00, 0x04, 0x0b, 0x08, 0x00, 0x01, 0x00, 0x00, 0x00
        /*0020*/ 	.byte	0x00, 0x00, 0x00, 0x00


//--------------------- .nv.info._Z28log_cuda_kernel_float_kernelPfPKfm --------------------------
	.section	.nv.info._Z28log_cuda_kernel_float_kernelPfPKfm,"",@"SHT_CUDA_INFO"
	.sectionflags	@""
	.align	4


	//----- nvinfo : EIATTR_CUDA_API_VERSION
	.align		4
        /*0000*/ 	.byte	0x04, 0x37
        /*0002*/ 	.short	(.L_7 - .L_6)
.L_6:
        /*0004*/ 	.word	0x00000082


	//----- nvinfo : EIATTR_KPARAM_INFO
	.align		4
.L_7:
        /*0008*/ 	.byte	0x04, 0x17
        /*000a*/ 	.short	(.L_9 - .L_8)
.L_8:
        /*000c*/ 	.word	0x00000000
        /*0010*/ 	.short	0x0002
        /*0012*/ 	.short	0x0010
        /*0014*/ 	.byte	0x00, 0xf0, 0x21, 0x00


	//----- nvinfo : EIATTR_KPARAM_INFO
	.align		4
.L_9:
        /*0018*/ 	.byte	0x04, 0x17
        /*001a*/ 	.short	(.L_11 - .L_10)
.L_10:
        /*001c*/ 	.word	0x00000000
        /*0020*/ 	.short	0x0001
        /*0022*/ 	.short	0x0008
        /*0024*/ 	.byte	0x00, 0xf5, 0x21, 0x00


	//----- nvinfo : EIATTR_KPARAM_INFO
	.align		4
.L_11:
        /*0028*/ 	.byte	0x04, 0x17
        /*002a*/ 	.short	(.L_13 - .L_12)
.L_12:
        /*002c*/ 	.word	0x00000000
        /*0030*/ 	.short	0x0000
        /*0032*/ 	.short	0x0000
        /*0034*/ 	.byte	0x00, 0xf5, 0x21, 0x00


	//----- nvinfo : EIATTR_SPARSE_MMA_MASK
	.align		4
.L_13:
        /*0038*/ 	.byte	0x03, 0x50
        /*003a*/ 	.short	0x0000


	//----- nvinfo : EIATTR_MAXREG_COUNT
	.align		4
        /*003c*/ 	.byte	0x03, 0x1b
        /*003e*/ 	.short	0x00ff


	//----- nvinfo : EIATTR_MERCURY_ISA_VERSION
	.align		4
        /*0040*/ 	.byte	0x03, 0x5f
        /*0042*/ 	.short	0x0101


	//----- nvinfo : EIATTR_VRC_CTA_INIT_COUNT
	.align		4
        /*0044*/ 	.byte	0x02, 0x4a
	.zero		1
	.zero		1


	//----- nvinfo : EIATTR_EXIT_INSTR_OFFSETS
	.align		4
        /*0048*/ 	.byte	0x04, 0x1c
        /*004a*/ 	.short	(.L_15 - .L_14)


	//   ....[0]....
.L_14:
        /*004c*/ 	.word	0x00000080


	//   ....[1]....
        /*0050*/ 	.word	0x000002d0


	//----- nvinfo : EIATTR_CBANK_PARAM_SIZE
	.align		4
.L_15:
        /*0054*/ 	.byte	0x03, 0x19
        /*0056*/ 	.short	0x0018


	//----- nvinfo : EIATTR_PARAM_CBANK
	.align		4
        /*0058*/ 	.byte	0x04, 0x0a
        /*005a*/ 	.short	(.L_17 - .L_16)
	.align		4
.L_16:
        /*005c*/ 	.word	index@(.nv.constant0._Z28log_cuda_kernel_float_kernelPfPKfm)
        /*0060*/ 	.short	0x0380
        /*0062*/ 	.short	0x0018


	//----- nvinfo : EIATTR_SW_WAR
	.align		4
.L_17:
        /*0064*/ 	.byte	0x04, 0x36
        /*0066*/ 	.short	(.L_19 - .L_18)
.L_18:
        /*0068*/ 	.word	0x00000008
.L_19:


//--------------------- .nv.callgraph             --------------------------
	.section	.nv.callgraph,"",@"SHT_CUDA_CALLGRAPH"
	.align	4
	.sectionentsize	8
	.align		4
        /*0000*/ 	.word	0x00000000
	.align		4
        /*0004*/ 	.word	0xffffffff
	.align		4
        /*0008*/ 	.word	0x00000000
	.align		4
        /*000c*/ 	.word	0xfffffffe
	.align		4
        /*0010*/ 	.word	0x00000000
	.align		4
        /*0014*/ 	.word	0xfffffffd
	.align		4
        /*0018*/ 	.word	0x00000000
	.align		4
        /*001c*/ 	.word	0xfffffffc


//--------------------- .text._Z28log_cuda_kernel_float_kernelPfPKfm --------------------------
	.section	.text._Z28log_cuda_kernel_float_kernelPfPKfm,"ax",@progbits
	.align	128
        .global         _Z28log_cuda_kernel_float_kernelPfPKfm
        .type           _Z28log_cuda_kernel_float_kernelPfPKfm,@function
        .size           _Z28log_cuda_kernel_float_kernelPfPKfm,(.L_x_1 - _Z28log_cuda_kernel_float_kernelPfPKfm)
        .other          _Z28log_cuda_kernel_float_kernelPfPKfm,@"STO_CUDA_ENTRY STV_DEFAULT"
_Z28log_cuda_kernel_float_kernelPfPKfm:
.text._Z28log_cuda_kernel_float_kernelPfPKfm:
[----:B------:R-:W-:Y:S01]  /*0000*/  LDC R1, c[0x0][0x37c] ;  /* 0x0000df00ff017b82 */ /* 0x000fe20000000800 */
[----:B------:R-:W0:Y:S07]  /*0010*/  S2R R3, SR_TID.X ;  /* 0x0000000000037919 */ /* 0x000e2e0000002100 */
[----:B------:R-:W0:Y:S01]  /*0020*/  S2UR UR4, SR_CTAID.X ;  /* 0x00000000000479c3 */ /* 0x000e220000002500 */
[----:B------:R-:W1:Y:S07]  /*0030*/  LDCU.64 UR6, c[0x0][0x390] ;  /* 0x00007200ff0677ac */ /* 0x000e6e0008000a00 */
[----:B------:R-:W0:Y:S02]  /*0040*/  LDC R0, c[0x0][0x360] ;  /* 0x0000d800ff007b82 */ /* 0x000e240000000800 */
[----:B0-----:R-:W-:-:S05]  /*0050*/  IMAD R0, R0, UR4, R3 ;  /* 0x0000000400007c24 */ /* 0x001fca000f8e0203 */
[----:B-1----:R-:W-:-:S04]  /*0060*/  ISETP.GE.U32.AND P0, PT, R0, UR6, PT ;  /* 0x0000000600007c0c */ /* 0x002fc8000bf06070 */
[----:B------:R-:W-:-:S13]  /*0070*/  ISETP.GE.U32.AND.EX P0, PT, RZ, UR7, PT, P0 ;  /* 0x00000007ff007c0c */ /* 0x000fda000bf06100 */
[----:B------:R-:W-:Y:S05]  /*0080*/  @P0 EXIT ;  /* 0x000000000000094d */ /* 0x000fea0003800000 */
[----:B------:R-:W0:Y:S01]  /*0090*/  LDCU.128 UR8, c[0x0][0x380] ;  /* 0x00007000ff0877ac */ /* 0x000e220008000c00 */
[----:B------:R-:W-:Y:S02]  /*00a0*/  SHF.L.U32 R6, R0, 0x2, RZ ;  /* 0x0000000200067819 */ /* 0x000fe400000006ff */
[----:B------:R-:W-:Y:S01]  /*00b0*/  SHF.R.U32.HI R8, RZ, 0x1e, R0 ;  /* 0x0000001eff087819 */ /* 0x000fe20000011600 */
[----:B------:R-:W1:Y:S01]  /*00c0*/  LDCU.64 UR4, c[0x0][0x358] ;  /* 0x00006b00ff0477ac */ /* 0x000e620008000a00 */
[----:B0-----:R-:W-:-:S04]  /*00d0*/  IADD3 R2, P0, PT, R6, UR10, RZ ;  /* 0x0000000a06027c10 */ /* 0x001fc8000ff1e0ff */
[----:B------:R-:W-:-:S05]  /*00e0*/  IADD3.X R3, PT, PT, R8, UR11, RZ, P0, !PT ;  /* 0x0000000b08037c10 */ /* 0x000fca00087fe4ff */
[----:B-1----:R0:W2:Y:S01]  /*00f0*/  LDG.E R0, desc[UR4][R2.64] ;  /* 0x0000000402007981 */ /* 0x0020a2000c1e1900 */
[----:B------:R-:W-:Y:S01]  /*0100*/  HFMA2 R7, -RZ, RZ, 1.5048828125, 33.21875 ;  /* 0x3e055027ff077431 */ /* 0x000fe200000001ff */
[----:B0-----:R-:W-:Y:S02]  /*0110*/  MOV R3, 0x7f800000 ;  /* 0x7f80000000037802 */ /* 0x001fe40000000f00 */
[----:B--2---:R-:W-:-:S04]  /*0120*/  FSETP.GEU.AND P0, PT, R0, 1.175494350822287508e-38, PT ;  /* 0x008000000000780b */ /* 0x004fc80003f0e000 */
[----:B------:R-:W-:-:S09]  /*0130*/  FSEL R2, RZ, -23, P0 ;  /* 0xc1b80000ff027808 */ /* 0x000fd20000000000 */
[----:B------:R-:W-:-:S05]  /*0140*/  @!P0 FMUL R0, R0, 8388608 ;  /* 0x4b00000000008820 */ /* 0x000fca0000400000 */
[C---:B------:R-:W-:Y:S02]  /*0150*/  IADD3 R4, PT, PT, R0.reuse, -0x3f2aaaab, RZ ;  /* 0xc0d5555500047810 */ /* 0x040fe40007ffe0ff */
[----:B------:R-:W-:Y:S02]  /*0160*/  ISETP.GT.U32.AND P1, PT, R0, 0x7f7fffff, PT ;  /* 0x7f7fffff0000780c */ /* 0x000fe40003f24070 */
[----:B------:R-:W-:-:S04]  /*0170*/  LOP3.LUT R5, R4, 0xff800000, RZ, 0xc0, !PT ;  /* 0xff80000004057812 */ /* 0x000fc800078ec0ff */
[-C--:B------:R-:W-:Y:S02]  /*0180*/  IADD3 R4, PT, PT, R0, -R5.reuse, RZ ;  /* 0x8000000500047210 */ /* 0x080fe40007ffe0ff */
[----:B------:R-:W-:-:S03]  /*0190*/  I2FP.F32.S32 R5, R5 ;  /* 0x0000000500057245 */ /* 0x000fc60000201400 */
[----:B------:R-:W-:Y:S02]  /*01a0*/  FADD R4, R4, -1 ;  /* 0xbf80000004047421 */ /* 0x000fe40000000000 */
[----:B------:R-:W-:Y:S02]  /*01b0*/  FFMA R2, R5, 1.1920928955078125e-07, R2 ;  /* 0x3400000005027823 */ /* 0x000fe40000000002 */
[----:B------:R-:W-:-:S04]  /*01c0*/  FFMA R7, R4, -R7, 0.14084610342979431152 ;  /* 0x3e1039f604077423 */ /* 0x000fc80000000807 */
[----:B------:R-:W-:-:S04]  /*01d0*/  FFMA R7, R4, R7, -0.12148627638816833496 ;  /* 0xbdf8cdcc04077423 */ /* 0x000fc80000000007 */
[----:B------:R-:W-:-:S04]  /*01e0*/  FFMA R7, R4, R7, 0.13980610668659210205 ;  /* 0x3e0f295504077423 */ /* 0x000fc80000000007 */
[----:B------:R-:W-:-:S04]  /*01f0*/  FFMA R7, R4, R7, -0.16684235632419586182 ;  /* 0xbe2ad8b904077423 */ /* 0x000fc80000000007 */
[----:B------:R-:W-:-:S04]  /*0200*/  FFMA R7, R4, R7, 0.20012299716472625732 ;  /* 0x3e4ced0b04077423 */ /* 0x000fc80000000007 */
[----:B------:R-:W-:-:S04]  /*0210*/  FFMA R7, R4, R7, -0.24999669194221496582 ;  /* 0xbe7fff2204077423 */ /* 0x000fc80000000007 */
[----:B------:R-:W-:-:S04]  /*0220*/  FFMA R7, R4, R7, 0.33333182334899902344 ;  /* 0x3eaaaa7804077423 */ /* 0x000fc80000000007 */
[----:B------:R-:W-:-:S04]  /*0230*/  FFMA R7, R4, R7, -0.5 ;  /* 0xbf00000004077423 */ /* 0x000fc80000000007 */
[----:B------:R-:W-:-:S04]  /*0240*/  FMUL R7, R4, R7 ;  /* 0x0000000704077220 */ /* 0x000fc80000400000 */
[----:B------:R-:W-:-:S04]  /*0250*/  FFMA R7, R4, R7, R4 ;  /* 0x0000000704077223 */ /* 0x000fc80000000004 */
[----:B------:R-:W-:Y:S01]  /*0260*/  FFMA R7, R2, 0.69314718246459960938, R7 ;  /* 0x3f31721802077823 */ /* 0x000fe20000000007 */
[----:B------:R-:W-:Y:S01]  /*0270*/  @P1 FFMA R7, R0, R3, +INF ;  /* 0x7f80000000071423 */ /* 0x000fe20000000003 */
[----:B------:R-:W-:Y:S02]  /*0280*/  IADD3 R2, P0, PT, R6, UR8, RZ ;  /* 0x0000000806027c10 */ /* 0x000fe4000ff1e0ff */
[----:B------:R-:W-:Y:S02]  /*0290*/  FSETP.NEU.AND P1, PT, R0, RZ, PT ;  /* 0x000000ff0000720b */ /* 0x000fe40003f2d000 */
[----:B------:R-:W-:Y:S02]  /*02a0*/  IADD3.X R3, PT, PT, R8, UR9, RZ, P0, !PT ;  /* 0x0000000908037c10 */ /* 0x000fe400087fe4ff */
[----:B------:R-:W-:-:S05]  /*02b0*/  FSEL R7, R7, -INF , P1 ;  /* 0xff80000007077808 */ /* 0x000fca0000800000 */
[----:B------:R-:W-:Y:S01]  /*02c0*/  STG.E desc[UR4][R2.64], R7 ;  /* 0x0000000702007986 */ /* 0x000fe2000c101904 */
[----:B------:R-:W-:Y:S05]  /*02d0*/  EXIT ;  /* 0x000000000000794d */ /* 0x000fea0003800000 */
.L_x_0:
[----:B------:R-:W-:-:S00]  /*02e0*/  BRA `(.L_x_0) ;  /* 0xfffffffc00fc7947 */ /* 0x000fc0000383ffff */
[----:B------:R-:W-:-:S00]  /*02f0*/  NOP ;  /* 0x0000000000007918 */ /* 0x000fc00000000000 */
        /* <DEDUP_REMOVED lines=8> */
.L_x_1:


//--------------------- .nv.shared.reserved.0     --------------------------
	.section	.nv.shared.reserved.0,"aw",@nobits
	.weak		__nv_reservedSMEM_offset_0_alias
	.size		__nv_reservedSMEM_offset_0_alias, 0, 64
	.other		__nv_reservedSMEM_offset_0_alias,@"STO_CUDA_RESERVED_SHARED STV_DEFAULT"
__nv_reservedSMEM_offset_0_alias:
	.zero		0
	.zero		64


//--------------------- .nv.constant0._Z28log_cuda_kernel_float_kernelPfPKfm --------------------------
	.section	.nv.constant0._Z28log_cuda_kernel_float_kernelPfPKfm,"a",@progbits
	.sectionflags	@""
	.align	4
.nv.constant0._Z28log_cuda_kernel_float_kernelPfPKfm:
	.zero		920


//--------------------- SYMBOLS --------------------------

	.type		.nv.reservedSmem.offset0,@object
	.size		.nv.reservedSmem.offset0,0x4
